	.headerflags	@"EF_CUDA_TEXMODE_UNIFIED EF_CUDA_64BIT_ADDRESS EF_CUDA_ACCELERATORS EF_CUDA_SM90 EF_CUDA_VIRTUAL_SM(EF_CUDA_SM90)"
	.elftype	@"ET_EXEC"


//--------------------- .nv.info                  --------------------------
	.section	.nv.info,"",@"SHT_CUDA_INFO"
	.align	4


	//----- nvinfo : EIATTR_REGCOUNT
	.align		4
        /*0000*/ 	.byte	0x04, 0x2f
        /*0002*/ 	.short	(.L_1 - .L_0)
	.align		4
.L_0:
        /*0004*/ 	.word	index@(triton_poi_fused_add_convolution_mul_4)
        /*0008*/ 	.word	0x00000020


	//----- nvinfo : EIATTR_MIN_STACK_SIZE
	.align		4
.L_1:
        /*000c*/ 	.byte	0x04, 0x12
        /*000e*/ 	.short	(.L_3 - .L_2)
	.align		4
.L_2:
        /*0010*/ 	.word	index@(triton_poi_fused_add_convolution_mul_4)
        /*0014*/ 	.word	0x00000000


	//----- nvinfo : EIATTR_FRAME_SIZE
	.align		4
.L_3:
        /*0018*/ 	.byte	0x04, 0x11
        /*001a*/ 	.short	(.L_5 - .L_4)
	.align		4
.L_4:
        /*001c*/ 	.word	index@(triton_poi_fused_add_convolution_mul_4)
        /*0020*/ 	.word	0x00000000


	//----- nvinfo : EIATTR_MIN_STACK_SIZE
	.align		4
.L_5:
        /*0024*/ 	.byte	0x04, 0x12
        /*0026*/ 	.short	(.L_7 - .L_6)
	.align		4
.L_6:
        /*0028*/ 	.word	index@(triton_poi_fused_add_convolution_mul_4)
        /*002c*/ 	.word	0x00000000
.L_7:


//--------------------- .nv.info.triton_poi_fused_add_convolution_mul_4 --------------------------
	.section	.nv.info.triton_poi_fused_add_convolution_mul_4,"",@"SHT_CUDA_INFO"
	.sectionflags	@""
	.align	4


	//----- nvinfo : EIATTR_CUDA_API_VERSION
	.align		4
        /*0000*/ 	.byte	0x04, 0x37
        /*0002*/ 	.short	(.L_9 - .L_8)
.L_8:
        /*0004*/ 	.word	0x0000007c


	//----- nvinfo : EIATTR_KPARAM_INFO
	.align		4
.L_9:
        /*0008*/ 	.byte	0x04, 0x17
        /*000a*/ 	.short	(.L_11 - .L_10)
.L_10:
        /*000c*/ 	.word	0x00000000
        /*0010*/ 	.short	0x0007
        /*0012*/ 	.short	0x0034
        /*0014*/ 	.byte	0x00, 0xf0, 0x11, 0x00


	//----- nvinfo : EIATTR_KPARAM_INFO
	.align		4
.L_11:
        /*0018*/ 	.byte	0x04, 0x17
        /*001a*/ 	.short	(.L_13 - .L_12)
.L_12:
        /*001c*/ 	.word	0x00000000
        /*0020*/ 	.short	0x0006
        /*0022*/ 	.short	0x0030
        /*0024*/ 	.byte	0x00, 0xf0, 0x11, 0x00


	//----- nvinfo : EIATTR_KPARAM_INFO
	.align		4
.L_13:
        /*0028*/ 	.byte	0x04, 0x17
        /*002a*/ 	.short	(.L_15 - .L_14)
.L_14:
        /*002c*/ 	.word	0x00000000
        /*0030*/ 	.short	0x0005
        /*0032*/ 	.short	0x0028
        /*0034*/ 	.byte	0x00, 0xf4, 0x21, 0x00


	//----- nvinfo : EIATTR_KPARAM_INFO
	.align		4
.L_15:
        /*0038*/ 	.byte	0x04, 0x17
        /*003a*/ 	.short	(.L_17 - .L_16)
.L_16:
        /*003c*/ 	.word	0x00000000
        /*0040*/ 	.short	0x0004
        /*0042*/ 	.short	0x0020
        /*0044*/ 	.byte	0x00, 0xf4, 0x21, 0x00


	//----- nvinfo : EIATTR_KPARAM_INFO
	.align		4
.L_17:
        /*0048*/ 	.byte	0x04, 0x17
        /*004a*/ 	.short	(.L_19 - .L_18)
.L_18:
        /*004c*/ 	.word	0x00000000
        /*0050*/ 	.short	0x0003
        /*0052*/ 	.short	0x0018
        /*0054*/ 	.byte	0x00, 0xf4, 0x21, 0x00


	//----- nvinfo : EIATTR_KPARAM_INFO
	.align		4
.L_19:
        /*0058*/ 	.byte	0x04, 0x17
        /*005a*/ 	.short	(.L_21 - .L_20)
.L_20:
        /*005c*/ 	.word	0x00000000
        /*0060*/ 	.short	0x0002
        /*0062*/ 	.short	0x0010
        /*0064*/ 	.byte	0x00, 0xf4, 0x21, 0x00


	//----- nvinfo : EIATTR_KPARAM_INFO
	.align		4
.L_21:
        /*0068*/ 	.byte	0x04, 0x17
        /*006a*/ 	.short	(.L_23 - .L_22)
.L_22:
        /*006c*/ 	.word	0x00000000
        /*0070*/ 	.short	0x0001
        /*0072*/ 	.short	0x0008
        /*0074*/ 	.byte	0x00, 0xf4, 0x21, 0x00


	//----- nvinfo : EIATTR_KPARAM_INFO
	.align		4
.L_23:
        /*0078*/ 	.byte	0x04, 0x17
        /*007a*/ 	.short	(.L_25 - .L_24)
.L_24:
        /*007c*/ 	.word	0x00000000
        /*0080*/ 	.short	0x0000
        /*0082*/ 	.short	0x0000
        /*0084*/ 	.byte	0x00, 0xf4, 0x21, 0x00


	//----- nvinfo : EIATTR_SPARSE_MMA_MASK
	.align		4
.L_25:
        /*0088*/ 	.byte	0x03, 0x50
        /*008a*/ 	.short	0x0000


	//----- nvinfo : EIATTR_MAXREG_COUNT
	.align		4
        /*008c*/ 	.byte	0x03, 0x1b
        /*008e*/ 	.short	0x00ff


	//----- nvinfo : EIATTR_EXIT_INSTR_OFFSETS
	.align		4
        /*0090*/ 	.byte	0x04, 0x1c
        /*0092*/ 	.short	(.L_27 - .L_26)


	//   ....[0]....
.L_26:
        /*0094*/ 	.word	0x00000b20


	//   ....[1]....
        /*0098*/ 	.word	0x00000b90


	//----- nvinfo : EIATTR_REQNTID
	.align		4
.L_27:
        /*009c*/ 	.byte	0x04, 0x10
        /*009e*/ 	.short	(.L_29 - .L_28)
.L_28:
        /*00a0*/ 	.word	0x00000080
        /*00a4*/ 	.word	0x00000001
        /*00a8*/ 	.word	0x00000001


	//----- nvinfo : EIATTR_CBANK_PARAM_SIZE
	.align		4
.L_29:
        /*00ac*/ 	.byte	0x03, 0x19
        /*00ae*/ 	.short	0x0038


	//----- nvinfo : EIATTR_PARAM_CBANK
	.align		4
        /*00b0*/ 	.byte	0x04, 0x0a
        /*00b2*/ 	.short	(.L_31 - .L_30)
	.align		4
.L_30:
        /*00b4*/ 	.word	index@(.nv.constant0.triton_poi_fused_add_convolution_mul_4)
        /*00b8*/ 	.short	0x0210
        /*00ba*/ 	.short	0x0038


	//----- nvinfo : EIATTR_SW_WAR
	.align		4
.L_31:
        /*00bc*/ 	.byte	0x04, 0x36
        /*00be*/ 	.short	(.L_33 - .L_32)
.L_32:
        /*00c0*/ 	.word	0x00000008
.L_33:


//--------------------- .nv.callgraph             --------------------------
	.section	.nv.callgraph,"",@"SHT_CUDA_CALLGRAPH"
	.align	4
	.sectionentsize	8
	.align		4
        /*0000*/ 	.word	0x00000000
	.align		4
        /*0004*/ 	.word	0xffffffff
	.align		4
        /*0008*/ 	.word	0x00000000
	.align		4
        /*000c*/ 	.word	0xfffffffe
	.align		4
        /*0010*/ 	.word	0x00000000
	.align		4
        /*0014*/ 	.word	0xfffffffd
	.align		4
        /*0018*/ 	.word	0x00000000
	.align		4
        /*001c*/ 	.word	0xfffffffc


//--------------------- .text.triton_poi_fused_add_convolution_mul_4 --------------------------
	.section	.text.triton_poi_fused_add_convolution_mul_4,"ax",@progbits
	.sectionflags	@"SHF_BARRIERS=1"
	.align	128
        .global         triton_poi_fused_add_convolution_mul_4
        .type           triton_poi_fused_add_convolution_mul_4,@function
        .size           triton_poi_fused_add_convolution_mul_4,(.L_x_1 - triton_poi_fused_add_convolution_mul_4)
        .other          triton_poi_fused_add_convolution_mul_4,@"STO_CUDA_ENTRY STV_DEFAULT"
triton_poi_fused_add_convolution_mul_4:
.text.triton_poi_fused_add_convolution_mul_4:
[----:B------:R-:W0:Y:S01]  /*0000*/  LDC R1, c[0x0][0x28] ;  /* 0x00000a00ff017b82 */ /* 0x000e220000000800 */
[----:B------:R-:W1:Y:S07]  /*0010*/  S2R R3, SR_TID.X ;  /* 0x0000000000037919 */ /* 0x000e6e0000002100 */
[----:B------:R-:W2:Y:S01]  /*0020*/  LDC.64 R6, c[0x0][0x210] ;  /* 0x00008400ff067b82 */ /* 0x000ea20000000a00 */
[----:B------:R-:W-:Y:S02]  /*0030*/  CS2R R8, SRZ ;  /* 0x0000000000087805 */ /* 0x000fe4000001ff00 */
[----:B------:R-:W-:Y:S01]  /*0040*/  CS2R R10, SRZ ;  /* 0x00000000000a7805 */ /* 0x000fe2000001ff00 */
[----:B------:R-:W3:Y:S01]  /*0050*/  S2R R18, SR_CTAID.X ;  /* 0x0000000000127919 */ /* 0x000ee20000002500 */
[----:B------:R-:W-:Y:S01]  /*0060*/  ULDC.64 UR6, c[0x0][0x208] ;  /* 0x0000820000067ab9 */ /* 0x000fe20000000a00 */
[----:B------:R-:W-:-:S02]  /*0070*/  CS2R R12, SRZ ;  /* 0x00000000000c7805 */ /* 0x000fc4000001ff00 */
[----:B------:R-:W-:Y:S01]  /*0080*/  CS2R R14, SRZ ;  /* 0x00000000000e7805 */ /* 0x000fe2000001ff00 */
[----:B------:R-:W4:Y:S01]  /*0090*/  S2R R20, SR_CTAID.Y ;  /* 0x0000000000147919 */ /* 0x000f220000002600 */
[----:B------:R-:W5:Y:S01]  /*00a0*/  S2UR UR5, SR_CgaCtaId ;  /* 0x00000000000579c3 */ /* 0x000f620000008800 */
[----:B------:R-:W-:-:S07]  /*00b0*/  UMOV UR4, 0x400 ;  /* 0x0000040000047882 */ /* 0x000fce0000000000 */
[----:B------:R-:W5:Y:S01]  /*00c0*/  LDC.64 R22, c[0x0][0x218] ;  /* 0x00008600ff167b82 */ /* 0x000f620000000a00 */
[----:B-1----:R-:W-:Y:S01]  /*00d0*/  SHF.R.U32.HI R16, RZ, 0x2, R3 ;  /* 0x00000002ff107819 */ /* 0x002fe20000011603 */
[C---:B------:R-:W-:Y:S01]  /*00e0*/  IMAD.SHL.U32 R25, R3.reuse, 0x4, RZ ;  /* 0x0000000403197824 */ /* 0x040fe200078e00ff */
[----:B------:R-:W-:Y:S02]  /*00f0*/  LOP3.LUT R17, R3, 0x40, RZ, 0xc0, !PT ;  /* 0x0000004003117812 */ /* 0x000fe400078ec0ff */
[----:B------:R-:W-:Y:S01]  /*0100*/  SGXT.U32 R16, R16, 0x4 ;  /* 0x000000041010781a */ /* 0x000fe20000000000 */
[----:B---3--:R-:W-:Y:S01]  /*0110*/  IMAD.SHL.U32 R18, R18, 0x10, RZ ;  /* 0x0000001012127824 */ /* 0x008fe200078e00ff */
[----:B------:R-:W-:Y:S01]  /*0120*/  SHF.R.U32.HI R5, RZ, 0x2, R17 ;  /* 0x00000002ff057819 */ /* 0x000fe20000011611 */
[----:B----4-:R-:W-:-:S03]  /*0130*/  IMAD.SHL.U32 R19, R20, 0x40, RZ ;  /* 0x0000004014137824 */ /* 0x010fc600078e00ff */
[----:B------:R-:W-:Y:S02]  /*0140*/  LOP3.LUT R16, R16, R5, RZ, 0xfc, !PT ;  /* 0x0000000510107212 */ /* 0x000fe400078efcff */
[----:B------:R-:W-:Y:S02]  /*0150*/  LOP3.LUT R5, R18, 0xc, R25, 0xf8, !PT ;  /* 0x0000000c12057812 */ /* 0x000fe400078ef819 */
[----:B------:R-:W-:Y:S02]  /*0160*/  LOP3.LUT R2, R19, R16, RZ, 0xfc, !PT ;  /* 0x0000001013027212 */ /* 0x000fe400078efcff */
[----:B------:R-:W-:-:S03]  /*0170*/  ISETP.GE.AND P2, PT, R5, 0x10, PT ;  /* 0x000000100500780c */ /* 0x000fc60003f46270 */
[----:B------:R-:W-:-:S04]  /*0180*/  IMAD R2, R2, 0x10, R5 ;  /* 0x0000001002027824 */ /* 0x000fc800078e0205 */
[C---:B------:R-:W-:Y:S02]  /*0190*/  VIADD R0, R2.reuse, 0x200 ;  /* 0x0000020002007836 */ /* 0x040fe40000000000 */
[----:B--2---:R-:W-:-:S04]  /*01a0*/  IMAD.WIDE R4, R2, 0x4, R6 ;  /* 0x0000000402047825 */ /* 0x004fc800078e0206 */
[----:B------:R-:W-:Y:S01]  /*01b0*/  IMAD.WIDE R6, R0, 0x4, R6 ;  /* 0x0000000400067825 */ /* 0x000fe200078e0206 */
[----:B------:R1:W2:Y:S04]  /*01c0*/  @!P2 LDG.E.EL.128 R8, desc[UR6][R4.64] ;  /* 0x000000060408a981 */ /* 0x0002a8000c2e1d00 */
[----:B------:R3:W4:Y:S01]  /*01d0*/  @!P2 LDG.E.EL.128 R12, desc[UR6][R6.64] ;  /* 0x00000006060ca981 */ /* 0x000722000c2e1d00 */
[----:B------:R-:W-:Y:S01]  /*01e0*/  SHF.R.S32.HI R24, RZ, 0x19, R20 ;  /* 0x00000019ff187819 */ /* 0x000fe20000011414 */
[----:B-----5:R-:W-:Y:S01]  /*01f0*/  UPRMT UR4, UR5, 0x654, UR4 ;  /* 0x0000065405047896 */ /* 0x020fe20008000004 */
[----:B------:R-:W-:Y:S02]  /*0200*/  SHF.R.U32.HI R21, RZ, 0x4, R17 ;  /* 0x00000004ff157819 */ /* 0x000fe40000011611 */
[----:B------:R-:W-:Y:S01]  /*0210*/  SGXT R24, R24, 0x1 ;  /* 0x000000011818781a */ /* 0x000fe20000000200 */
[----:B-1----:R-:W-:Y:S01]  /*0220*/  IMAD.SHL.U32 R5, R3, 0x100, RZ ;  /* 0x0000010003057824 */ /* 0x002fe200078e00ff */
[----:B------:R-:W-:-:S02]  /*0230*/  LOP3.LUT R17, R19, 0x3c, R25, 0xf8, !PT ;  /* 0x0000003c13117812 */ /* 0x000fc400078ef819 */
[----:B------:R-:W-:Y:S02]  /*0240*/  SHF.R.U32.HI R20, RZ, 0x4, R3 ;  /* 0x00000004ff147819 */ /* 0x000fe40000011603 */
[----:B------:R-:W-:Y:S02]  /*0250*/  LEA.HI R24, R24, R17, RZ, 0x9 ;  /* 0x0000001118187211 */ /* 0x000fe400078f48ff */
[----:B------:R-:W-:Y:S02]  /*0260*/  SGXT.U32 R20, R20, 0x2 ;  /* 0x000000021414781a */ /* 0x000fe40000000000 */
[----:B---3--:R-:W-:Y:S02]  /*0270*/  LOP3.LUT R6, R24, 0xfffffe00, RZ, 0xc0, !PT ;  /* 0xfffffe0018067812 */ /* 0x008fe400078ec0ff */
[----:B------:R-:W-:Y:S02]  /*0280*/  LOP3.LUT R5, R5, 0x300, RZ, 0xc0, !PT ;  /* 0x0000030005057812 */ /* 0x000fe400078ec0ff */
[----:B------:R-:W-:Y:S01]  /*0290*/  LOP3.LUT R21, R20, R21, RZ, 0xfc, !PT ;  /* 0x0000001514157212 */ /* 0x000fe200078efcff */
[----:B------:R-:W-:Y:S01]  /*02a0*/  IMAD.IADD R17, R17, 0x1, -R6 ;  /* 0x0000000111117824 */ /* 0x000fe200078e0a06 */
[----:B------:R-:W-:-:S02]  /*02b0*/  LOP3.LUT R6, R5, 0x40, RZ, 0xfc, !PT ;  /* 0x0000004005067812 */ /* 0x000fc400078efcff */
[C---:B------:R-:W-:Y:S02]  /*02c0*/  LOP3.LUT R19, R5.reuse, 0x80, RZ, 0xfc, !PT ;  /* 0x0000008005137812 */ /* 0x040fe400078efcff */
[C---:B------:R-:W-:Y:S02]  /*02d0*/  LOP3.LUT R20, R5.reuse, 0xc0, RZ, 0xfc, !PT ;  /* 0x000000c005147812 */ /* 0x040fe400078efcff */
[----:B------:R-:W-:Y:S02]  /*02e0*/  LOP3.LUT R16, R16, R5, RZ, 0xfc, !PT ;  /* 0x0000000510107212 */ /* 0x000fe400078efcff */
[----:B------:R-:W-:Y:S02]  /*02f0*/  LOP3.LUT R4, R18, R21, RZ, 0xfc, !PT ;  /* 0x0000001512047212 */ /* 0x000fe400078efcff */
[----:B------:R-:W-:Y:S02]  /*0300*/  LEA.HI R5, R5, UR4, RZ, 0x1e ;  /* 0x0000000405057c11 */ /* 0x000fe4000f8ff0ff */
[----:B------:R-:W-:-:S02]  /*0310*/  LOP3.LUT R18, R18, 0x8, R21, 0xfe, !PT ;  /* 0x0000000812127812 */ /* 0x000fc400078efe15 */
[----:B------:R-:W-:Y:S02]  /*0320*/  LEA.HI R7, R6, UR4, RZ, 0x1e ;  /* 0x0000000406077c11 */ /* 0x000fe4000f8ff0ff */
[----:B------:R-:W-:Y:S01]  /*0330*/  LEA.HI R21, R19, UR4, RZ, 0x1e ;  /* 0x0000000413157c11 */ /* 0x000fe2000f8ff0ff */
[----:B------:R-:W-:Y:S01]  /*0340*/  IMAD R19, R16, 0x4, R5 ;  /* 0x0000000410137824 */ /* 0x000fe200078e0205 */
[----:B------:R-:W-:Y:S01]  /*0350*/  LEA.HI R27, R20, UR4, RZ, 0x1e ;  /* 0x00000004141b7c11 */ /* 0x000fe2000f8ff0ff */
[C---:B------:R-:W-:Y:S01]  /*0360*/  IMAD R28, R16.reuse, 0x4, R7 ;  /* 0x00000004101c7824 */ /* 0x040fe200078e0207 */
[----:B------:R-:W-:Y:S01]  /*0370*/  SHF.R.S32.HI R24, RZ, 0x9, R24 ;  /* 0x00000009ff187819 */ /* 0x000fe20000011418 */
[----:B------:R-:W-:Y:S01]  /*0380*/  IMAD R29, R16, 0x4, R21 ;  /* 0x00000004101d7824 */ /* 0x000fe200078e0215 */
[----:B------:R-:W-:Y:S01]  /*0390*/  ISETP.GE.AND P0, PT, R4, 0x10, PT ;  /* 0x000000100400780c */ /* 0x000fe20003f06270 */
[----:B------:R-:W-:Y:S01]  /*03a0*/  IMAD R6, R16, 0x4, R27 ;  /* 0x0000000410067824 */ /* 0x000fe200078e021b */
[----:B------:R-:W1:Y:S01]  /*03b0*/  LDC.64 R20, c[0x0][0x220] ;  /* 0x00008800ff147b82 */ /* 0x000e620000000a00 */
[----:B------:R-:W-:Y:S01]  /*03c0*/  IMAD R5, R24, 0x2000, R17 ;  /* 0x0000200018057824 */ /* 0x000fe200078e0211 */
[----:B------:R-:W-:-:S03]  /*03d0*/  ISETP.GE.AND P1, PT, R18, 0x10, PT ;  /* 0x000000101200780c */ /* 0x000fc60003f26270 */
[--C-:B------:R-:W-:Y:S02]  /*03e0*/  IMAD R16, R4, 0x200, R5.reuse ;  /* 0x0000020004107824 */ /* 0x100fe400078e0205 */
[----:B------:R-:W-:Y:S01]  /*03f0*/  IMAD R18, R18, 0x200, R5 ;  /* 0x0000020012127824 */ /* 0x000fe200078e0205 */
[----:B------:R-:W3:Y:S01]  /*0400*/  LDC.64 R26, c[0x0][0x228] ;  /* 0x00008a00ff1a7b82 */ /* 0x000ee20000000a00 */
[----:B------:R-:W-:Y:S01]  /*0410*/  CS2R R4, SRZ ;  /* 0x0000000000047805 */ /* 0x000fe2000001ff00 */
[----:B------:R-:W-:Y:S01]  /*0420*/  IMAD.SHL.U32 R24, R24, 0x4, RZ ;  /* 0x0000000418187824 */ /* 0x000fe200078e00ff */
[----:B--2---:R-:W-:Y:S04]  /*0430*/  STS [R19], R8 ;  /* 0x0000000813007388 */ /* 0x004fe80000000800 */
[----:B------:R2:W-:Y:S04]  /*0440*/  STS [R28+0x100], R9 ;  /* 0x000100091c007388 */ /* 0x0005e80000000800 */
[----:B------:R-:W-:Y:S04]  /*0450*/  STS [R29+0x200], R10 ;  /* 0x0002000a1d007388 */ /* 0x000fe80000000800 */
[----:B------:R5:W-:Y:S01]  /*0460*/  STS [R6+0x300], R11 ;  /* 0x0003000b06007388 */ /* 0x000be20000000800 */
[----:B--2---:R-:W-:-:S03]  /*0470*/  CS2R R8, SRZ ;  /* 0x0000000000087805 */ /* 0x004fc6000001ff00 */
[----:B----4-:R-:W-:Y:S04]  /*0480*/  STS [R19+0x80], R12 ;  /* 0x0000800c13007388 */ /* 0x010fe80000000800 */
[----:B------:R-:W-:Y:S01]  /*0490*/  STS [R28+0x180], R13 ;  /* 0x0001800d1c007388 */ /* 0x000fe20000000800 */
[----:B-----5:R-:W-:-:S03]  /*04a0*/  CS2R R10, SRZ ;  /* 0x00000000000a7805 */ /* 0x020fc6000001ff00 */
[----:B------:R2:W-:Y:S04]  /*04b0*/  STS [R29+0x280], R14 ;  /* 0x0002800e1d007388 */ /* 0x0005e80000000800 */
[----:B------:R4:W-:Y:S01]  /*04c0*/  STS [R6+0x380], R15 ;  /* 0x0003800f06007388 */ /* 0x0009e20000000800 */
[--C-:B0-2---:R-:W-:Y:S01]  /*04d0*/  IMAD.WIDE R28, R16, 0x4, R22.reuse ;  /* 0x00000004101c7825 */ /* 0x105fe200078e0216 */
[----:B----4-:R-:W-:Y:S01]  /*04e0*/  CS2R R6, SRZ ;  /* 0x0000000000067805 */ /* 0x010fe2000001ff00 */
[----:B------:R-:W-:Y:S02]  /*04f0*/  BAR.SYNC.DEFER_BLOCKING 0x0 ;  /* 0x0000000000007b1d */ /* 0x000fe40000010000 */
[----:B------:R-:W-:Y:S01]  /*0500*/  IMAD.WIDE R22, R18, 0x4, R22 ;  /* 0x0000000412167825 */ /* 0x000fe200078e0216 */
[----:B------:R-:W-:-:S02]  /*0510*/  CS2R R12, SRZ ;  /* 0x00000000000c7805 */ /* 0x000fc4000001ff00 */
[----:B------:R-:W-:Y:S01]  /*0520*/  CS2R R14, SRZ ;  /* 0x00000000000e7805 */ /* 0x000fe2000001ff00 */
[----:B------:R1:W2:Y:S04]  /*0530*/  @!P0 LDG.E.EL.128 R4, desc[UR6][R28.64] ;  /* 0x000000061c048981 */ /* 0x0002a8000c2e1d00 */
[----:B------:R0:W4:Y:S01]  /*0540*/  @!P1 LDG.E.EL.128 R8, desc[UR6][R22.64] ;  /* 0x0000000616089981 */ /* 0x000122000c2e1d00 */
[----:B-1----:R-:W-:-:S04]  /*0550*/  IMAD.WIDE R28, R16, 0x4, R20 ;  /* 0x00000004101c7825 */ /* 0x002fc800078e0214 */
[----:B0-----:R-:W-:Y:S01]  /*0560*/  IMAD.WIDE R22, R18, 0x4, R20 ;  /* 0x0000000412167825 */ /* 0x001fe200078e0214 */
[----:B------:R-:W-:Y:S01]  /*0570*/  CS2R R18, SRZ ;  /* 0x0000000000127805 */ /* 0x000fe2000001ff00 */
[----:B------:R0:W5:Y:S02]  /*0580*/  @!P0 LDG.E.EL.128 R12, desc[UR6][R28.64] ;  /* 0x000000061c0c8981 */ /* 0x000164000c2e1d00 */
[----:B---3--:R-:W-:Y:S01]  /*0590*/  IMAD.WIDE R20, R17, 0x4, R26 ;  /* 0x0000000411147825 */ /* 0x008fe200078e021a */
[----:B------:R-:W-:-:S06]  /*05a0*/  CS2R R16, SRZ ;  /* 0x0000000000107805 */ /* 0x000fcc000001ff00 */
[----:B------:R-:W3:Y:S01]  /*05b0*/  @!P1 LDG.E.EL.128 R16, desc[UR6][R22.64] ;  /* 0x0000000616109981 */ /* 0x000ee2000c2e1d00 */
[----:B0-----:R-:W0:Y:S03]  /*05c0*/  LDC.64 R28, c[0x0][0x230] ;  /* 0x00008c00ff1c7b82 */ /* 0x001e260000000a00 */
[----:B------:R-:W3:Y:S01]  /*05d0*/  LDG.E.EL.128 R20, desc[UR6][R20.64] ;  /* 0x0000000614147981 */ /* 0x000ee2000c2e1d00 */
[----:B0-----:R-:W-:-:S06]  /*05e0*/  IMAD.WIDE R28, R24, 0x4, R28 ;  /* 0x00000004181c7825 */ /* 0x001fcc00078e021c */
[----:B------:R-:W2:Y:S01]  /*05f0*/  LDG.E.EL R29, desc[UR6][R28.64+0xc] ;  /* 0x00000c061c1d7981 */ /* 0x000ea2000c2e1900 */
[----:B------:R-:W-:-:S05]  /*0600*/  LOP3.LUT R3, R3, 0x70, RZ, 0xc0, !PT ;  /* 0x0000007003037812 */ /* 0x000fca00078ec0ff */
[----:B------:R-:W-:Y:S02]  /*0610*/  VIADD R3, R3, UR4 ;  /* 0x0000000403037c36 */ /* 0x000fe40008000000 */
[C---:B---3--:R-:W-:Y:S01]  /*0620*/  FADD R27, R20.reuse, R16 ;  /* 0x00000010141b7221 */ /* 0x048fe20000000000 */
[----:B------:R-:W-:Y:S01]  /*0630*/  LOP3.LUT R16, R25, 0x1fc, RZ, 0xc0, !PT ;  /* 0x000001fc19107812 */ /* 0x000fe200078ec0ff */
[----:B-----5:R-:W-:-:S03]  /*0640*/  FADD R12, R20, R12 ;  /* 0x0000000c140c7221 */ /* 0x020fc60000000000 */
[----:B------:R-:W-:Y:S01]  /*0650*/  LOP3.LUT R24, R16, 0x200, RZ, 0xfc, !PT ;  /* 0x0000020010187812 */ /* 0x000fe200078efcff */
[----:B------:R-:W0:Y:S03]  /*0660*/  S2R R20, SR_TID.X ;  /* 0x0000000000147919 */ /* 0x000e260000002100 */
[----:B------:R-:W-:-:S04]  /*0670*/  SHF.R.U32.HI R24, RZ, 0x2, R24 ;  /* 0x00000002ff187819 */ /* 0x000fc80000011618 */
[----:B------:R-:W-:Y:S01]  /*0680*/  LOP3.LUT R24, R24, 0xf0, RZ, 0xc0, !PT ;  /* 0x000000f018187812 */ /* 0x000fe200078ec0ff */
[----:B------:R-:W-:-:S04]  /*0690*/  IMAD R25, R16, 0x4, R3 ;  /* 0x0000000410197824 */ /* 0x000fc800078e0203 */
[----:B------:R-:W-:Y:S02]  /*06a0*/  VIADD R24, R24, UR4 ;  /* 0x0000000418187c36 */ /* 0x000fe40008000000 */
[C---:B------:R-:W-:Y:S01]  /*06b0*/  FADD R26, R21.reuse, R13 ;  /* 0x0000000d151a7221 */ /* 0x040fe20000000000 */
[----:B------:R-:W-:Y:S01]  /*06c0*/  FADD R3, R22, R18 ;  /* 0x0000001216037221 */ /* 0x000fe20000000000 */
[----:B------:R-:W-:Y:S02]  /*06d0*/  IMAD R16, R16, 0x4, R24 ;  /* 0x0000000410107824 */ /* 0x000fe400078e0218 */
[----:B------:R-:W-:Y:S01]  /*06e0*/  FADD R24, R21, R17 ;  /* 0x0000001115187221 */ /* 0x000fe20000000000 */
[----:B------:R-:W-:Y:S01]  /*06f0*/  FADD R17, R22, R14 ;  /* 0x0000000e16117221 */ /* 0x000fe20000000000 */
[----:B------:R-:W-:Y:S01]  /*0700*/  FADD R22, R23, R15 ;  /* 0x0000000f17167221 */ /* 0x000fe20000000000 */
[C---:B--2---:R-:W-:Y:S02]  /*0710*/  FFMA R21, R29.reuse, R12, R4 ;  /* 0x0000000c1d157223 */ /* 0x044fe40000000004 */
[----:B------:R-:W1:Y:S01]  /*0720*/  LDS.128 R12, [R25] ;  /* 0x00000000190c7984 */ /* 0x000e620000000c00 */
[----:B------:R-:W-:Y:S01]  /*0730*/  FFMA R26, R29, R26, R5 ;  /* 0x0000001a1d1a7223 */ /* 0x000fe20000000005 */
[----:B------:R-:W-:Y:S01]  /*0740*/  FADD R28, R23, R19 ;  /* 0x00000013171c7221 */ /* 0x000fe20000000000 */
[----:B------:R-:W-:-:S02]  /*0750*/  FFMA R5, R29, R17, R6 ;  /* 0x000000111d057223 */ /* 0x000fc40000000006 */
[----:B------:R-:W2:Y:S01]  /*0760*/  LDS.128 R16, [R16+0x800] ;  /* 0x0008000010107984 */ /* 0x000ea20000000c00 */
[----:B------:R-:W-:Y:S01]  /*0770*/  FFMA R22, R29, R22, R7 ;  /* 0x000000161d167223 */ /* 0x000fe20000000007 */
[----:B0-----:R-:W-:Y:S02]  /*0780*/  SHF.R.U32.HI R6, RZ, 0x4, R20 ;  /* 0x00000004ff067819 */ /* 0x001fe40000011614 */
[----:B------:R-:W-:Y:S02]  /*0790*/  LOP3.LUT R4, R20, 0x40, RZ, 0xc0, !PT ;  /* 0x0000004014047812 */ /* 0x000fe400078ec0ff */
[----:B------:R-:W-:Y:S02]  /*07a0*/  SGXT.U32 R6, R6, 0x2 ;  /* 0x000000020606781a */ /* 0x000fe40000000000 */
[----:B------:R-:W-:-:S04]  /*07b0*/  SHF.R.U32.HI R7, RZ, 0x4, R4 ;  /* 0x00000004ff077819 */ /* 0x000fc80000011604 */
[----:B------:R-:W-:Y:S01]  /*07c0*/  LOP3.LUT R4, R6, R7, RZ, 0xfc, !PT ;  /* 0x0000000706047212 */ /* 0x000fe200078efcff */
[----:B------:R-:W-:Y:S02]  /*07d0*/  IMAD.SHL.U32 R7, R20, 0x40, RZ ;  /* 0x0000004014077824 */ /* 0x000fe400078e00ff */
[----:B----4-:R-:W-:-:S03]  /*07e0*/  FFMA R3, R29, R3, R10 ;  /* 0x000000031d037223 */ /* 0x010fc6000000000a */
[----:B------:R-:W-:Y:S01]  /*07f0*/  LOP3.LUT R7, R7, 0x3c0, RZ, 0xc0, !PT ;  /* 0x000003c007077812 */ /* 0x000fe200078ec0ff */
[----:B------:R-:W-:-:S03]  /*0800*/  FFMA R27, R29, R27, R8 ;  /* 0x0000001b1d1b7223 */ /* 0x000fc60000000008 */
[C---:B------:R-:W-:Y:S02]  /*0810*/  LOP3.LUT R6, R7.reuse, 0x10, RZ, 0xfc, !PT ;  /* 0x0000001007067812 */ /* 0x040fe400078efcff */
[----:B------:R-:W-:Y:S01]  /*0820*/  LOP3.LUT R10, R7, 0x20, RZ, 0xfc, !PT ;  /* 0x00000020070a7812 */ /* 0x000fe200078efcff */
[----:B------:R-:W-:Y:S01]  /*0830*/  FFMA R24, R29, R24, R9 ;  /* 0x000000181d187223 */ /* 0x000fe20000000009 */
[----:B------:R-:W-:Y:S02]  /*0840*/  LOP3.LUT R23, R7, 0x30, RZ, 0xfc, !PT ;  /* 0x0000003007177812 */ /* 0x000fe400078efcff */
[----:B------:R-:W-:Y:S01]  /*0850*/  LOP3.LUT R8, R4, R7, RZ, 0xfc, !PT ;  /* 0x0000000704087212 */ /* 0x000fe200078efcff */
[----:B------:R-:W-:Y:S01]  /*0860*/  FFMA R28, R29, R28, R11 ;  /* 0x0000001c1d1c7223 */ /* 0x000fe2000000000b */
[----:B------:R-:W-:Y:S02]  /*0870*/  LEA.HI R7, R7, UR4, RZ, 0x1e ;  /* 0x0000000407077c11 */ /* 0x000fe4000f8ff0ff */
[----:B------:R-:W-:-:S02]  /*0880*/  LEA.HI R9, R6, UR4, RZ, 0x1e ;  /* 0x0000000406097c11 */ /* 0x000fc4000f8ff0ff */
[----:B------:R-:W-:Y:S02]  /*0890*/  LEA.HI R11, R10, UR4, RZ, 0x1e ;  /* 0x000000040a0b7c11 */ /* 0x000fe4000f8ff0ff */
[----:B------:R-:W-:Y:S01]  /*08a0*/  LEA.HI R23, R23, UR4, RZ, 0x1e ;  /* 0x0000000417177c11 */ /* 0x000fe2000f8ff0ff */
[----:B------:R-:W-:Y:S02]  /*08b0*/  IMAD R7, R8, 0x4, R7 ;  /* 0x0000000408077824 */ /* 0x000fe400078e0207 */
[----:B-1----:R-:W-:Y:S01]  /*08c0*/  FADD R12, R12, R21 ;  /* 0x000000150c0c7221 */ /* 0x002fe20000000000 */
[----:B------:R-:W-:Y:S01]  /*08d0*/  BAR.SYNC.DEFER_BLOCKING 0x0 ;  /* 0x0000000000007b1d */ /* 0x000fe20000010000 */
[C---:B------:R-:W-:Y:S02]  /*08e0*/  IMAD R4, R8.reuse, 0x4, R9 ;  /* 0x0000000408047824 */ /* 0x040fe400078e0209 */
[----:B------:R-:W-:Y:S01]  /*08f0*/  FADD R13, R13, R26 ;  /* 0x0000001a0d0d7221 */ /* 0x000fe20000000000 */
[----:B------:R-:W-:-:S02]  /*0900*/  IMAD R6, R8, 0x4, R11 ;  /* 0x0000000408067824 */ /* 0x000fc400078e020b */
[----:B------:R-:W-:Y:S01]  /*0910*/  FADD R5, R14, R5 ;  /* 0x000000050e057221 */ /* 0x000fe20000000000 */
[----:B------:R-:W-:Y:S02]  /*0920*/  IMAD R8, R8, 0x4, R23 ;  /* 0x0000000408087824 */ /* 0x000fe400078e0217 */
[----:B------:R-:W-:Y:S01]  /*0930*/  FADD R9, R15, R22 ;  /* 0x000000160f097221 */ /* 0x000fe20000000000 */
[----:B--2---:R-:W-:Y:S01]  /*0940*/  FADD R16, R16, R27 ;  /* 0x0000001b10107221 */ /* 0x004fe20000000000 */
[----:B------:R-:W-:Y:S01]  /*0950*/  FADD R17, R17, R24 ;  /* 0x0000001811117221 */ /* 0x000fe20000000000 */
[----:B------:R-:W-:Y:S01]  /*0960*/  FADD R3, R18, R3 ;  /* 0x0000000312037221 */ /* 0x000fe20000000000 */
[----:B------:R-:W-:Y:S01]  /*0970*/  FADD R19, R19, R28 ;  /* 0x0000001c13137221 */ /* 0x000fe20000000000 */
[----:B------:R-:W-:Y:S04]  /*0980*/  STS [R7], R12 ;  /* 0x0000000c07007388 */ /* 0x000fe80000000800 */
[----:B------:R-:W-:Y:S04]  /*0990*/  STS [R4+0x40], R13 ;  /* 0x0000400d04007388 */ /* 0x000fe80000000800 */
[----:B------:R0:W-:Y:S04]  /*09a0*/  STS [R6+0x80], R5 ;  /* 0x0000800506007388 */ /* 0x0001e80000000800 */
[----:B------:R-:W-:Y:S04]  /*09b0*/  STS [R8+0xc0], R9 ;  /* 0x0000c00908007388 */ /* 0x000fe80000000800 */
[----:B------:R-:W-:Y:S04]  /*09c0*/  STS [R7+0x20], R16 ;  /* 0x0000201007007388 */ /* 0x000fe80000000800 */
[----:B------:R-:W-:Y:S04]  /*09d0*/  STS [R4+0x60], R17 ;  /* 0x0000601104007388 */ /* 0x000fe80000000800 */
[----:B------:R1:W-:Y:S04]  /*09e0*/  STS [R6+0xa0], R3 ;  /* 0x0000a00306007388 */ /* 0x0003e80000000800 */
[----:B------:R-:W-:Y:S01]  /*09f0*/  STS [R8+0xe0], R19 ;  /* 0x0000e01308007388 */ /* 0x000fe20000000800 */
[C---:B------:R-:W-:Y:S01]  /*0a00*/  IMAD.SHL.U32 R10, R20.reuse, 0x4, RZ ;  /* 0x00000004140a7824 */ /* 0x040fe200078e00ff */
[----:B------:R-:W-:-:S04]  /*0a10*/  LOP3.LUT R20, R20, 0x7c, RZ, 0xc0, !PT ;  /* 0x0000007c14147812 */ /* 0x000fc800078ec0ff */
[----:B------:R-:W-:Y:S01]  /*0a20*/  LOP3.LUT R21, R10, 0x1fc, RZ, 0xc0, !PT ;  /* 0x000001fc0a157812 */ /* 0x000fe200078ec0ff */
[----:B------:R-:W-:Y:S01]  /*0a30*/  VIADD R20, R20, UR4 ;  /* 0x0000000414147c36 */ /* 0x000fe20008000000 */
[----:B------:R-:W1:Y:S03]  /*0a40*/  LDC.64 R10, c[0x0][0x238] ;  /* 0x00008e00ff0a7b82 */ /* 0x000e660000000a00 */
[----:B------:R-:W-:-:S05]  /*0a50*/  IMAD R20, R21, 0x4, R20 ;  /* 0x0000000415147824 */ /* 0x000fca00078e0214 */
[----:B------:R-:W-:Y:S06]  /*0a60*/  BAR.SYNC.DEFER_BLOCKING 0x0 ;  /* 0x0000000000007b1d */ /* 0x000fec0000010000 */
[----:B------:R-:W-:Y:S04]  /*0a70*/  LDS R12, [R20] ;  /* 0x00000000140c7984 */ /* 0x000fe80000000800 */
[----:B------:R-:W-:Y:S04]  /*0a80*/  LDS R13, [R20+0x4] ;  /* 0x00000400140d7984 */ /* 0x000fe80000000800 */
[----:B------:R-:W-:Y:S04]  /*0a90*/  LDS R14, [R20+0x8] ;  /* 0x00000800140e7984 */ /* 0x000fe80000000800 */
[----:B------:R-:W2:Y:S01]  /*0aa0*/  LDS R15, [R20+0xc] ;  /* 0x00000c00140f7984 */ /* 0x000ea20000000800 */
[----:B0-----:R-:W-:-:S04]  /*0ab0*/  LOP3.LUT R5, R21, 0x200, RZ, 0xfc, !PT ;  /* 0x0000020015057812 */ /* 0x001fc800078efcff */
[----:B------:R-:W-:Y:S01]  /*0ac0*/  SHF.R.U32.HI R5, RZ, 0x2, R5 ;  /* 0x00000002ff057819 */ /* 0x000fe20000011605 */
[----:B-1----:R-:W-:-:S03]  /*0ad0*/  IMAD.WIDE R2, R2, 0x4, R10 ;  /* 0x0000000402027825 */ /* 0x002fc600078e020a */
[----:B------:R-:W-:-:S05]  /*0ae0*/  LOP3.LUT R4, R5, 0xfc, RZ, 0xc0, !PT ;  /* 0x000000fc05047812 */ /* 0x000fca00078ec0ff */
[----:B------:R-:W-:-:S04]  /*0af0*/  VIADD R4, R4, UR4 ;  /* 0x0000000404047c36 */ /* 0x000fc80008000000 */
[----:B------:R-:W-:Y:S01]  /*0b00*/  IMAD R4, R21, 0x4, R4 ;  /* 0x0000000415047824 */ /* 0x000fe200078e0204 */
[----:B--2---:R0:W-:Y:S02]  /*0b10*/  @!P2 STG.E.128 desc[UR6][R2.64], R12 ;  /* 0x0000000c0200a986 */ /* 0x0041e4000c101d06 */
[----:B0-----:R-:W-:Y:S05]  /*0b20*/  @P2 EXIT ;  /* 0x000000000000294d */ /* 0x001fea0003800000 */
[----:B0-----:R-:W-:Y:S01]  /*0b30*/  LDS R12, [R4+0x800] ;  /* 0x00080000040c7984 */ /* 0x001fe20000000800 */
[----:B------:R-:W-:-:S03]  /*0b40*/  IMAD.WIDE R2, R0, 0x4, R10 ;  /* 0x0000000400027825 */ /* 0x000fc600078e020a */
[----:B------:R-:W-:Y:S04]  /*0b50*/  LDS R13, [R4+0x804] ;  /* 0x00080400040d7984 */ /* 0x000fe80000000800 */
[----:B------:R-:W-:Y:S04]  /*0b60*/  LDS R14, [R4+0x808] ;  /* 0x00080800040e7984 */ /* 0x000fe80000000800 */
[----:B------:R-:W0:Y:S04]  /*0b70*/  LDS R15, [R4+0x80c] ;  /* 0x00080c00040f7984 */ /* 0x000e280000000800 */
[----:B0-----:R-:W-:Y:S01]  /*0b80*/  STG.E.128 desc[UR6][R2.64], R12 ;  /* 0x0000000c02007986 */ /* 0x001fe2000c101d06 */
[----:B------:R-:W-:Y:S05]  /*0b90*/  EXIT ;  /* 0x000000000000794d */ /* 0x000fea0003800000 */
.L_x_0:
[----:B------:R-:W-:-:S00]  /*0ba0*/  BRA `(.L_x_0) ;  /* 0xfffffffc00fc7947 */ /* 0x000fc0000383ffff */
[----:B------:R-:W-:-:S00]  /*0bb0*/  NOP ;  /* 0x0000000000007918 */ /* 0x000fc00000000000 */
        /* <DEDUP_REMOVED lines=12> */
.L_x_1:


//--------------------- .nv.shared.triton_poi_fused_add_convolution_mul_4 --------------------------
	.section	.nv.shared.triton_poi_fused_add_convolution_mul_4,"aw",@nobits
	.sectionflags	@""
	.align	16
	.zero		1024


//--------------------- .nv.constant0.triton_poi_fused_add_convolution_mul_4 --------------------------
	.section	.nv.constant0.triton_poi_fused_add_convolution_mul_4,"a",@progbits
	.sectionflags	@""
	.align	4
.nv.constant0.triton_poi_fused_add_convolution_mul_4:
	.zero		584
